//
// Generated by NVIDIA NVVM Compiler
//
// Compiler Build ID: CL-36424714
// Cuda compilation tools, release 13.0, V13.0.88
// Based on NVVM 20.0.0
//

.version 9.0
.target sm_100
.address_size 64

	// .globl	_Z5GPUfnPPcS0_PPiS0_S1_S0_

.visible .entry _Z5GPUfnPPcS0_PPiS0_S1_S0_(
	.param .u64 .ptr .align 1 _Z5GPUfnPPcS0_PPiS0_S1_S0__param_0,
	.param .u64 .ptr .align 1 _Z5GPUfnPPcS0_PPiS0_S1_S0__param_1,
	.param .u64 .ptr .align 1 _Z5GPUfnPPcS0_PPiS0_S1_S0__param_2,
	.param .u64 .ptr .align 1 _Z5GPUfnPPcS0_PPiS0_S1_S0__param_3,
	.param .u64 .ptr .align 1 _Z5GPUfnPPcS0_PPiS0_S1_S0__param_4,
	.param .u64 .ptr .align 1 _Z5GPUfnPPcS0_PPiS0_S1_S0__param_5
)
{
	.reg .pred 	%p<59>;
	.reg .b16 	%rs<41>;
	.reg .b32 	%r<139>;
	.reg .b64 	%rd<164>;

	ld.param.u64 	%rd19, [_Z5GPUfnPPcS0_PPiS0_S1_S0__param_2];
	ld.param.u64 	%rd20, [_Z5GPUfnPPcS0_PPiS0_S1_S0__param_3];
	ld.param.u64 	%rd21, [_Z5GPUfnPPcS0_PPiS0_S1_S0__param_4];
	cvta.to.global.u64 	%rd1, %rd20;
	cvta.to.global.u64 	%rd2, %rd21;
	cvta.to.global.u64 	%rd3, %rd19;
	mov.b32 	%r109, 0;
$L__BB0_1:
	mov.b32 	%r111, 0;
$L__BB0_2:
	mul.wide.u32 	%rd23, %r111, 8;
	add.s64 	%rd4, %rd3, %rd23;
	add.s64 	%rd5, %rd1, %rd23;
	mov.b64 	%rd162, 0;
	mov.u64 	%rd163, %rd162;
$L__BB0_3:
	cvt.u32.u64 	%r86, %rd162;
	ld.global.u64 	%rd24, [%rd4];
	cvta.to.global.u64 	%rd25, %rd24;
	add.s64 	%rd26, %rd25, %rd163;
	mov.b32 	%r87, 0;
	st.global.u32 	[%rd26], %r87;
	ld.global.u64 	%rd27, [%rd5];
	cvta.to.global.u64 	%rd28, %rd27;
	add.s64 	%rd29, %rd28, %rd162;
	mov.b16 	%rs19, 0;
	st.global.u8 	[%rd29], %rs19;
	setp.eq.s32 	%p1, %r86, 512;
	@%p1 bra 	$L__BB0_5;
	ld.global.u64 	%rd30, [%rd4];
	cvta.to.global.u64 	%rd31, %rd30;
	add.s64 	%rd32, %rd31, %rd163;
	mov.b32 	%r88, 0;
	st.global.u32 	[%rd32+4], %r88;
	ld.global.u64 	%rd33, [%rd5];
	cvta.to.global.u64 	%rd34, %rd33;
	add.s64 	%rd35, %rd34, %rd162;
	mov.b16 	%rs20, 0;
	st.global.u8 	[%rd35+1], %rs20;
	ld.global.u64 	%rd36, [%rd4];
	cvta.to.global.u64 	%rd37, %rd36;
	add.s64 	%rd38, %rd37, %rd163;
	st.global.u32 	[%rd38+8], %r88;
	ld.global.u64 	%rd39, [%rd5];
	cvta.to.global.u64 	%rd40, %rd39;
	add.s64 	%rd41, %rd40, %rd162;
	st.global.u8 	[%rd41+2], %rs20;
	ld.global.u64 	%rd42, [%rd4];
	cvta.to.global.u64 	%rd43, %rd42;
	add.s64 	%rd44, %rd43, %rd163;
	st.global.u32 	[%rd44+12], %r88;
	ld.global.u64 	%rd45, [%rd5];
	cvta.to.global.u64 	%rd46, %rd45;
	add.s64 	%rd47, %rd46, %rd162;
	st.global.u8 	[%rd47+3], %rs20;
	add.s64 	%rd162, %rd162, 4;
	add.s64 	%rd163, %rd163, 16;
	bra.uni 	$L__BB0_3;
$L__BB0_5:
	add.s32 	%r111, %r111, 1;
	setp.ne.s32 	%p2, %r111, 513;
	@%p2 bra 	$L__BB0_2;
	ld.param.u64 	%rd160, [_Z5GPUfnPPcS0_PPiS0_S1_S0__param_1];
	ld.param.u64 	%rd159, [_Z5GPUfnPPcS0_PPiS0_S1_S0__param_0];
	cvta.to.global.u64 	%rd48, %rd159;
	mul.wide.u32 	%rd49, %r109, 8;
	add.s64 	%rd10, %rd48, %rd49;
	cvta.to.global.u64 	%rd50, %rd160;
	add.s64 	%rd11, %rd50, %rd49;
	mov.b32 	%r119, -2;
	mov.b32 	%r112, 1;
$L__BB0_7:
	mul.wide.u32 	%rd51, %r112, 8;
	add.s64 	%rd12, %rd3, %rd51;
	add.s64 	%rd13, %rd1, %rd51;
	mov.b32 	%r116, 1;
$L__BB0_8:
	cvt.u64.u32 	%rd52, %r112;
	ld.global.u64 	%rd53, [%rd10];
	cvta.to.global.u64 	%rd54, %rd53;
	add.s64 	%rd55, %rd54, %rd52;
	ld.global.u8 	%rs1, [%rd55+-1];
	ld.global.u64 	%rd56, [%rd11];
	cvta.to.global.u64 	%rd57, %rd56;
	add.s32 	%r92, %r116, -1;
	cvt.u64.u32 	%rd58, %r92;
	add.s64 	%rd59, %rd57, %rd58;
	ld.global.u8 	%rs2, [%rd59];
	setp.eq.s16 	%p3, %rs1, %rs2;
	selp.b32 	%r93, 1, -1, %p3;
	ld.global.u64 	%rd60, [%rd12+-8];
	cvta.to.global.u64 	%rd61, %rd60;
	mul.wide.u32 	%rd62, %r92, 4;
	add.s64 	%rd63, %rd61, %rd62;
	ld.global.u32 	%r94, [%rd63];
	add.s32 	%r95, %r94, %r93;
	ld.global.u32 	%r96, [%rd63+4];
	add.s32 	%r14, %r96, -2;
	ld.global.u64 	%rd64, [%rd12];
	cvta.to.global.u64 	%rd65, %rd64;
	add.s64 	%rd66, %rd65, %rd62;
	ld.global.u32 	%r97, [%rd66];
	add.s32 	%r15, %r97, -2;
	max.s32 	%r98, %r95, %r14;
	max.s32 	%r99, %r15, %r98;
	max.s32 	%r16, %r99, 0;
	setp.ne.s32 	%p4, %r16, %r95;
	@%p4 bra 	$L__BB0_10;
	setp.eq.s16 	%p7, %rs1, %rs2;
	selp.b16 	%rs39, 1, 2, %p7;
	bra.uni 	$L__BB0_12;
$L__BB0_10:
	setp.eq.s32 	%p5, %r16, %r14;
	mov.b16 	%rs39, 3;
	@%p5 bra 	$L__BB0_12;
	setp.eq.s32 	%p6, %r16, %r15;
	selp.b16 	%rs39, 4, 0, %p6;
$L__BB0_12:
	cvt.u64.u32 	%rd67, %r116;
	ld.global.u64 	%rd68, [%rd13];
	cvta.to.global.u64 	%rd69, %rd68;
	add.s64 	%rd70, %rd69, %rd67;
	st.global.u8 	[%rd70], %rs39;
	ld.global.u64 	%rd71, [%rd12];
	cvta.to.global.u64 	%rd72, %rd71;
	mul.wide.u32 	%rd73, %r116, 4;
	add.s64 	%rd74, %rd72, %rd73;
	st.global.u32 	[%rd74], %r16;
	setp.gt.s32 	%p8, %r16, %r119;
	max.s32 	%r119, %r16, %r119;
	selp.b32 	%r118, %r112, %r118, %p8;
	selp.b32 	%r117, %r116, %r117, %p8;
	add.s32 	%r20, %r116, 1;
	setp.eq.s32 	%p9, %r20, 512;
	@%p9 bra 	$L__BB0_18;
	cvt.u64.u32 	%rd75, %r116;
	cvt.u64.u32 	%rd76, %r112;
	ld.global.u64 	%rd77, [%rd10];
	cvta.to.global.u64 	%rd78, %rd77;
	add.s64 	%rd79, %rd78, %rd76;
	ld.global.u8 	%rs6, [%rd79+-1];
	ld.global.u64 	%rd80, [%rd11];
	cvta.to.global.u64 	%rd81, %rd80;
	add.s64 	%rd82, %rd81, %rd75;
	ld.global.u8 	%rs7, [%rd82];
	setp.eq.s16 	%p10, %rs6, %rs7;
	selp.b32 	%r100, 1, -1, %p10;
	ld.global.u64 	%rd83, [%rd12+-8];
	cvta.to.global.u64 	%rd84, %rd83;
	mul.wide.u32 	%rd85, %r116, 4;
	add.s64 	%rd86, %rd84, %rd85;
	ld.global.u32 	%r101, [%rd86];
	add.s32 	%r102, %r101, %r100;
	ld.global.u32 	%r103, [%rd86+4];
	add.s32 	%r21, %r103, -2;
	ld.global.u64 	%rd87, [%rd12];
	cvta.to.global.u64 	%rd88, %rd87;
	add.s64 	%rd89, %rd88, %rd85;
	ld.global.u32 	%r104, [%rd89];
	add.s32 	%r22, %r104, -2;
	max.s32 	%r105, %r102, %r21;
	max.s32 	%r23, %r22, %r105;
	max.s32 	%r24, %r23, 0;
	setp.eq.s32 	%p11, %r24, %r102;
	@%p11 bra 	$L__BB0_16;
	setp.eq.s32 	%p12, %r24, %r21;
	mov.b16 	%rs40, 3;
	@%p12 bra 	$L__BB0_17;
	setp.eq.s32 	%p13, %r24, %r22;
	selp.b16 	%rs40, 4, 0, %p13;
	bra.uni 	$L__BB0_17;
$L__BB0_16:
	selp.b16 	%rs40, 1, 2, %p10;
$L__BB0_17:
	ld.global.u64 	%rd91, [%rd13];
	cvta.to.global.u64 	%rd92, %rd91;
	add.s64 	%rd93, %rd92, %rd75;
	st.global.u8 	[%rd93+1], %rs40;
	ld.global.u64 	%rd94, [%rd12];
	cvta.to.global.u64 	%rd95, %rd94;
	mul.wide.u32 	%rd96, %r116, 4;
	add.s64 	%rd97, %rd95, %rd96;
	st.global.u32 	[%rd97+4], %r24;
	setp.gt.s32 	%p15, %r23, %r119;
	max.u32 	%r119, %r24, %r119;
	selp.b32 	%r118, %r112, %r118, %p15;
	selp.b32 	%r117, %r20, %r117, %p15;
	add.s32 	%r116, %r116, 2;
	bra.uni 	$L__BB0_8;
$L__BB0_18:
	add.s32 	%r112, %r112, 1;
	setp.ne.s32 	%p16, %r112, 512;
	@%p16 bra 	$L__BB0_7;
	ld.param.u64 	%rd161, [_Z5GPUfnPPcS0_PPiS0_S1_S0__param_5];
	mul.wide.s32 	%rd98, %r118, 8;
	add.s64 	%rd99, %rd3, %rd98;
	ld.global.u64 	%rd100, [%rd99];
	cvta.to.global.u64 	%rd101, %rd100;
	mul.wide.s32 	%rd102, %r117, 4;
	add.s64 	%rd103, %rd101, %rd102;
	ld.global.u32 	%r107, [%rd103];
	mul.wide.u32 	%rd104, %r109, 4;
	add.s64 	%rd105, %rd2, %rd104;
	st.global.u32 	[%rd105], %r107;
	cvta.to.global.u64 	%rd106, %rd161;
	mul.wide.u32 	%rd107, %r109, 8;
	add.s64 	%rd108, %rd106, %rd107;
	ld.global.u64 	%rd109, [%rd108];
	cvta.to.global.u64 	%rd14, %rd109;
	mov.b32 	%r120, 0;
	mov.u32 	%r138, %r117;
	mov.u32 	%r137, %r118;
$L__BB0_20:
	mul.wide.s32 	%rd110, %r137, 8;
	add.s64 	%rd111, %rd1, %rd110;
	ld.global.u64 	%rd112, [%rd111];
	cvta.to.global.u64 	%rd113, %rd112;
	cvt.s64.s32 	%rd114, %r138;
	add.s64 	%rd115, %rd113, %rd114;
	ld.global.u8 	%rs23, [%rd115];
	setp.gt.s16 	%p17, %rs23, 2;
	@%p17 bra 	$L__BB0_23;
	add.s16 	%rs24, %rs23, -1;
	setp.lt.u16 	%p20, %rs24, 2;
	@%p20 bra 	$L__BB0_26;
	setp.eq.s16 	%p21, %rs23, 0;
	@%p21 bra 	$L__BB0_85;
	bra.uni 	$L__BB0_28;
$L__BB0_23:
	setp.eq.s16 	%p18, %rs23, 3;
	@%p18 bra 	$L__BB0_27;
	setp.eq.s16 	%p19, %rs23, 4;
	@%p19 bra 	$L__BB0_25;
	bra.uni 	$L__BB0_28;
$L__BB0_25:
	add.s32 	%r138, %r138, -1;
	bra.uni 	$L__BB0_28;
$L__BB0_26:
	add.s32 	%r137, %r137, -1;
	add.s32 	%r138, %r138, -1;
	bra.uni 	$L__BB0_28;
$L__BB0_27:
	add.s32 	%r137, %r137, -1;
$L__BB0_28:
	cvt.u64.u32 	%rd116, %r120;
	add.s64 	%rd15, %rd14, %rd116;
	st.global.u8 	[%rd15], %rs23;
	mul.wide.s32 	%rd117, %r137, 8;
	add.s64 	%rd118, %rd1, %rd117;
	ld.global.u64 	%rd119, [%rd118];
	cvta.to.global.u64 	%rd120, %rd119;
	cvt.s64.s32 	%rd121, %r138;
	add.s64 	%rd122, %rd120, %rd121;
	ld.global.u8 	%rs25, [%rd122];
	setp.gt.s16 	%p22, %rs25, 2;
	@%p22 bra 	$L__BB0_31;
	add.s16 	%rs26, %rs25, -1;
	setp.lt.u16 	%p25, %rs26, 2;
	@%p25 bra 	$L__BB0_35;
	setp.eq.s16 	%p26, %rs25, 0;
	@%p26 bra 	$L__BB0_85;
	bra.uni 	$L__BB0_36;
$L__BB0_31:
	setp.eq.s16 	%p23, %rs25, 3;
	@%p23 bra 	$L__BB0_34;
	setp.ne.s16 	%p24, %rs25, 4;
	@%p24 bra 	$L__BB0_36;
	add.s32 	%r138, %r138, -1;
	bra.uni 	$L__BB0_36;
$L__BB0_34:
	add.s32 	%r137, %r137, -1;
	bra.uni 	$L__BB0_36;
$L__BB0_35:
	add.s32 	%r137, %r137, -1;
	add.s32 	%r138, %r138, -1;
$L__BB0_36:
	st.global.u8 	[%rd15+1], %rs25;
	mul.wide.s32 	%rd123, %r137, 8;
	add.s64 	%rd124, %rd1, %rd123;
	ld.global.u64 	%rd125, [%rd124];
	cvta.to.global.u64 	%rd126, %rd125;
	cvt.s64.s32 	%rd127, %r138;
	add.s64 	%rd128, %rd126, %rd127;
	ld.global.u8 	%rs27, [%rd128];
	setp.gt.s16 	%p27, %rs27, 2;
	@%p27 bra 	$L__BB0_39;
	add.s16 	%rs28, %rs27, -1;
	setp.lt.u16 	%p30, %rs28, 2;
	@%p30 bra 	$L__BB0_43;
	setp.eq.s16 	%p31, %rs27, 0;
	@%p31 bra 	$L__BB0_85;
	bra.uni 	$L__BB0_44;
$L__BB0_39:
	setp.eq.s16 	%p28, %rs27, 3;
	@%p28 bra 	$L__BB0_42;
	setp.ne.s16 	%p29, %rs27, 4;
	@%p29 bra 	$L__BB0_44;
	add.s32 	%r138, %r138, -1;
	bra.uni 	$L__BB0_44;
$L__BB0_42:
	add.s32 	%r137, %r137, -1;
	bra.uni 	$L__BB0_44;
$L__BB0_43:
	add.s32 	%r137, %r137, -1;
	add.s32 	%r138, %r138, -1;
$L__BB0_44:
	st.global.u8 	[%rd15+2], %rs27;
	mul.wide.s32 	%rd129, %r137, 8;
	add.s64 	%rd130, %rd1, %rd129;
	ld.global.u64 	%rd131, [%rd130];
	cvta.to.global.u64 	%rd132, %rd131;
	cvt.s64.s32 	%rd133, %r138;
	add.s64 	%rd134, %rd132, %rd133;
	ld.global.u8 	%rs29, [%rd134];
	setp.gt.s16 	%p32, %rs29, 2;
	@%p32 bra 	$L__BB0_47;
	add.s16 	%rs30, %rs29, -1;
	setp.lt.u16 	%p35, %rs30, 2;
	@%p35 bra 	$L__BB0_51;
	setp.eq.s16 	%p36, %rs29, 0;
	@%p36 bra 	$L__BB0_85;
	bra.uni 	$L__BB0_52;
$L__BB0_47:
	setp.eq.s16 	%p33, %rs29, 3;
	@%p33 bra 	$L__BB0_50;
	setp.ne.s16 	%p34, %rs29, 4;
	@%p34 bra 	$L__BB0_52;
	add.s32 	%r138, %r138, -1;
	bra.uni 	$L__BB0_52;
$L__BB0_50:
	add.s32 	%r137, %r137, -1;
	bra.uni 	$L__BB0_52;
$L__BB0_51:
	add.s32 	%r137, %r137, -1;
	add.s32 	%r138, %r138, -1;
$L__BB0_52:
	st.global.u8 	[%rd15+3], %rs29;
	mul.wide.s32 	%rd135, %r137, 8;
	add.s64 	%rd136, %rd1, %rd135;
	ld.global.u64 	%rd137, [%rd136];
	cvta.to.global.u64 	%rd138, %rd137;
	cvt.s64.s32 	%rd139, %r138;
	add.s64 	%rd140, %rd138, %rd139;
	ld.global.u8 	%rs31, [%rd140];
	setp.gt.s16 	%p37, %rs31, 2;
	@%p37 bra 	$L__BB0_55;
	add.s16 	%rs32, %rs31, -1;
	setp.lt.u16 	%p40, %rs32, 2;
	@%p40 bra 	$L__BB0_59;
	setp.eq.s16 	%p41, %rs31, 0;
	@%p41 bra 	$L__BB0_85;
	bra.uni 	$L__BB0_60;
$L__BB0_55:
	setp.eq.s16 	%p38, %rs31, 3;
	@%p38 bra 	$L__BB0_58;
	setp.ne.s16 	%p39, %rs31, 4;
	@%p39 bra 	$L__BB0_60;
	add.s32 	%r138, %r138, -1;
	bra.uni 	$L__BB0_60;
$L__BB0_58:
	add.s32 	%r137, %r137, -1;
	bra.uni 	$L__BB0_60;
$L__BB0_59:
	add.s32 	%r137, %r137, -1;
	add.s32 	%r138, %r138, -1;
$L__BB0_60:
	st.global.u8 	[%rd15+4], %rs31;
	mul.wide.s32 	%rd141, %r137, 8;
	add.s64 	%rd142, %rd1, %rd141;
	ld.global.u64 	%rd143, [%rd142];
	cvta.to.global.u64 	%rd144, %rd143;
	cvt.s64.s32 	%rd145, %r138;
	add.s64 	%rd146, %rd144, %rd145;
	ld.global.u8 	%rs33, [%rd146];
	setp.gt.s16 	%p42, %rs33, 2;
	@%p42 bra 	$L__BB0_63;
	add.s16 	%rs34, %rs33, -1;
	setp.lt.u16 	%p45, %rs34, 2;
	@%p45 bra 	$L__BB0_67;
	setp.eq.s16 	%p46, %rs33, 0;
	@%p46 bra 	$L__BB0_85;
	bra.uni 	$L__BB0_68;
$L__BB0_63:
	setp.eq.s16 	%p43, %rs33, 3;
	@%p43 bra 	$L__BB0_66;
	setp.ne.s16 	%p44, %rs33, 4;
	@%p44 bra 	$L__BB0_68;
	add.s32 	%r138, %r138, -1;
	bra.uni 	$L__BB0_68;
$L__BB0_66:
	add.s32 	%r137, %r137, -1;
	bra.uni 	$L__BB0_68;
$L__BB0_67:
	add.s32 	%r137, %r137, -1;
	add.s32 	%r138, %r138, -1;
$L__BB0_68:
	st.global.u8 	[%rd15+5], %rs33;
	mul.wide.s32 	%rd147, %r137, 8;
	add.s64 	%rd148, %rd1, %rd147;
	ld.global.u64 	%rd149, [%rd148];
	cvta.to.global.u64 	%rd150, %rd149;
	cvt.s64.s32 	%rd151, %r138;
	add.s64 	%rd152, %rd150, %rd151;
	ld.global.u8 	%rs35, [%rd152];
	setp.gt.s16 	%p47, %rs35, 2;
	@%p47 bra 	$L__BB0_71;
	add.s16 	%rs36, %rs35, -1;
	setp.lt.u16 	%p50, %rs36, 2;
	@%p50 bra 	$L__BB0_75;
	setp.eq.s16 	%p51, %rs35, 0;
	@%p51 bra 	$L__BB0_85;
	bra.uni 	$L__BB0_76;
$L__BB0_71:
	setp.eq.s16 	%p48, %rs35, 3;
	@%p48 bra 	$L__BB0_74;
	setp.ne.s16 	%p49, %rs35, 4;
	@%p49 bra 	$L__BB0_76;
	add.s32 	%r138, %r138, -1;
	bra.uni 	$L__BB0_76;
$L__BB0_74:
	add.s32 	%r137, %r137, -1;
	bra.uni 	$L__BB0_76;
$L__BB0_75:
	add.s32 	%r137, %r137, -1;
	add.s32 	%r138, %r138, -1;
$L__BB0_76:
	st.global.u8 	[%rd15+6], %rs35;
	mul.wide.s32 	%rd153, %r137, 8;
	add.s64 	%rd154, %rd1, %rd153;
	ld.global.u64 	%rd155, [%rd154];
	cvta.to.global.u64 	%rd156, %rd155;
	cvt.s64.s32 	%rd157, %r138;
	add.s64 	%rd158, %rd156, %rd157;
	ld.global.u8 	%rs37, [%rd158];
	setp.gt.s16 	%p52, %rs37, 2;
	@%p52 bra 	$L__BB0_79;
	add.s16 	%rs38, %rs37, -1;
	setp.lt.u16 	%p55, %rs38, 2;
	@%p55 bra 	$L__BB0_83;
	setp.eq.s16 	%p56, %rs37, 0;
	@%p56 bra 	$L__BB0_85;
	bra.uni 	$L__BB0_84;
$L__BB0_79:
	setp.eq.s16 	%p53, %rs37, 3;
	@%p53 bra 	$L__BB0_82;
	setp.ne.s16 	%p54, %rs37, 4;
	@%p54 bra 	$L__BB0_84;
	add.s32 	%r138, %r138, -1;
	bra.uni 	$L__BB0_84;
$L__BB0_82:
	add.s32 	%r137, %r137, -1;
	bra.uni 	$L__BB0_84;
$L__BB0_83:
	add.s32 	%r137, %r137, -1;
	add.s32 	%r138, %r138, -1;
$L__BB0_84:
	st.global.u8 	[%rd15+7], %rs37;
	add.s32 	%r120, %r120, 8;
	setp.ne.s32 	%p57, %r120, 1024;
	@%p57 bra 	$L__BB0_20;
$L__BB0_85:
	add.s32 	%r109, %r109, 1;
	setp.ne.s32 	%p58, %r109, 1000;
	@%p58 bra 	$L__BB0_1;
	ret;

}


// ===== COMPILED SASS (sm_100) =====

	.target	sm_100

	.elftype	@"ET_EXEC"


//--------------------- .note.nv.tkinfo           --------------------------
	.section	.note.nv.tkinfo,"",@"SHT_NOTE"
	.sectionflags	@"SHF_NOTE_NV_TKINFO"
	.tkinfo
        /*0018*/ 	.word	0x00000002
        /*0030*/ 	.string	""
        /*0030*/ 	.string	"ptxas"
        /*0030*/ 	.string	"Cuda compilation tools, release 13.0, V13.0.88"
        /*0030*/ 	.string	"Build cuda_13.0.r13.0/compiler.36424714_0"
        /*0030*/ 	.string	"-arch sm_100 -m 64 "



//--------------------- .note.nv.cuinfo           --------------------------
	.section	.note.nv.cuinfo,"",@"SHT_NOTE"
	.sectionflags	@"SHF_NOTE_NV_CUINFO"
        /*0018*/ 	.short	0x0002
        /*001a*/ 	.short	0x0064
        /*001c*/ 	.short	0x0082
	.zero		2


//--------------------- .nv.info                  --------------------------
	.section	.nv.info,"",@"SHT_CUDA_INFO"
	.align	4


	//----- nvinfo : EIATTR_REGCOUNT
	.align		4
        /*0000*/ 	.byte	0x04, 0x2f
        /*0002*/ 	.short	(.L_1 - .L_0)
	.align		4
.L_0:
        /*0004*/ 	.word	index@(_Z5GPUfnPPcS0_PPiS0_S1_S0_)
        /*0008*/ 	.word	0x0000001f


	//----- nvinfo : EIATTR_FRAME_SIZE
	.align		4
.L_1:
        /*000c*/ 	.byte	0x04, 0x11
        /*000e*/ 	.short	(.L_3 - .L_2)
	.align		4
.L_2:
        /*0010*/ 	.word	index@(_Z5GPUfnPPcS0_PPiS0_S1_S0_)
        /*0014*/ 	.word	0x00000000


	//----- nvinfo : EIATTR_MIN_STACK_SIZE
	.align		4
.L_3:
        /*0018*/ 	.byte	0x04, 0x12
        /*001a*/ 	.short	(.L_5 - .L_4)
	.align		4
.L_4:
        /*001c*/ 	.word	index@(_Z5GPUfnPPcS0_PPiS0_S1_S0_)
        /*0020*/ 	.word	0x00000000
.L_5:


//--------------------- .nv.compat                --------------------------
	.section	.nv.compat,"",@"SHT_CUDA_COMPAT_INFO"
	.align	4
        /*0000*/ 	.byte	0x02, 0x09, 0x00, 0x00, 0x02, 0x02, 0x01, 0x00, 0x02, 0x05, 0x05, 0x00, 0x03, 0x07, 0x01, 0x01
        /*0010*/ 	.byte	0x02, 0x03, 0x00, 0x00, 0x02, 0x06, 0x01, 0x00, 0x04, 0x0b, 0x08, 0x00, 0x09, 0x00, 0x00, 0x00
        /*0020*/ 	.byte	0x00, 0x00, 0x00, 0x00


//--------------------- .nv.info._Z5GPUfnPPcS0_PPiS0_S1_S0_ --------------------------
	.section	.nv.info._Z5GPUfnPPcS0_PPiS0_S1_S0_,"",@"SHT_CUDA_INFO"
	.sectionflags	@""
	.align	4


	//----- nvinfo : EIATTR_CUDA_API_VERSION
	.align		4
        /*0000*/ 	.byte	0x04, 0x37
        /*0002*/ 	.short	(.L_7 - .L_6)
.L_6:
        /*0004*/ 	.word	0x00000082


	//----- nvinfo : EIATTR_KPARAM_INFO
	.align		4
.L_7:
        /*0008*/ 	.byte	0x04, 0x17
        /*000a*/ 	.short	(.L_9 - .L_8)
.L_8:
        /*000c*/ 	.word	0x00000000
        /*0010*/ 	.short	0x0005
        /*0012*/ 	.short	0x0028
        /*0014*/ 	.byte	0x00, 0xf5, 0x21, 0x00


	//----- nvinfo : EIATTR_KPARAM_INFO
	.align		4
.L_9:
        /*0018*/ 	.byte	0x04, 0x17
        /*001a*/ 	.short	(.L_11 - .L_10)
.L_10:
        /*001c*/ 	.word	0x00000000
        /*0020*/ 	.short	0x0004
        /*0022*/ 	.short	0x0020
        /*0024*/ 	.byte	0x00, 0xf5, 0x21, 0x00


	//----- nvinfo : EIATTR_KPARAM_INFO
	.align		4
.L_11:
        /*0028*/ 	.byte	0x04, 0x17
        /*002a*/ 	.short	(.L_13 - .L_12)
.L_12:
        /*002c*/ 	.word	0x00000000
        /*0030*/ 	.short	0x0003
        /*0032*/ 	.short	0x0018
        /*0034*/ 	.byte	0x00, 0xf5, 0x21, 0x00


	//----- nvinfo : EIATTR_KPARAM_INFO
	.align		4
.L_13:
        /*0038*/ 	.byte	0x04, 0x17
        /*003a*/ 	.short	(.L_15 - .L_14)
.L_14:
        /*003c*/ 	.word	0x00000000
        /*0040*/ 	.short	0x0002
        /*0042*/ 	.short	0x0010
        /*0044*/ 	.byte	0x00, 0xf5, 0x21, 0x00


	//----- nvinfo : EIATTR_KPARAM_INFO
	.align		4
.L_15:
        /*0048*/ 	.byte	0x04, 0x17
        /*004a*/ 	.short	(.L_17 - .L_16)
.L_16:
        /*004c*/ 	.word	0x00000000
        /*0050*/ 	.short	0x0001
        /*0052*/ 	.short	0x0008
        /*0054*/ 	.byte	0x00, 0xf5, 0x21, 0x00


	//----- nvinfo : EIATTR_KPARAM_INFO
	.align		4
.L_17:
        /*0058*/ 	.byte	0x04, 0x17
        /*005a*/ 	.short	(.L_19 - .L_18)
.L_18:
        /*005c*/ 	.word	0x00000000
        /*0060*/ 	.short	0x0000
        /*0062*/ 	.short	0x0000
        /*0064*/ 	.byte	0x00, 0xf5, 0x21, 0x00


	//----- nvinfo : EIATTR_SPARSE_MMA_MASK
	.align		4
.L_19:
        /*0068*/ 	.byte	0x03, 0x50
        /*006a*/ 	.short	0x0000


	//----- nvinfo : EIATTR_MAXREG_COUNT
	.align		4
        /*006c*/ 	.byte	0x03, 0x1b
        /*006e*/ 	.short	0x00ff


	//----- nvinfo : EIATTR_MERCURY_ISA_VERSION
	.align		4
        /*0070*/ 	.byte	0x03, 0x5f
        /*0072*/ 	.short	0x0101


	//----- nvinfo : EIATTR_VRC_CTA_INIT_COUNT
	.align		4
        /*0074*/ 	.byte	0x02, 0x4a
	.zero		1
	.zero		1


	//----- nvinfo : EIATTR_EXIT_INSTR_OFFSETS
	.align		4
        /*0078*/ 	.byte	0x04, 0x1c
        /*007a*/ 	.short	(.L_21 - .L_20)


	//   ....[0]....
.L_20:
        /*007c*/ 	.word	0x00001820


	//----- nvinfo : EIATTR_CBANK_PARAM_SIZE
	.align		4
.L_21:
        /*0080*/ 	.byte	0x03, 0x19
        /*0082*/ 	.short	0x0030


	//----- nvinfo : EIATTR_PARAM_CBANK
	.align		4
        /*0084*/ 	.byte	0x04, 0x0a
        /*0086*/ 	.short	(.L_23 - .L_22)
	.align		4
.L_22:
        /*0088*/ 	.word	index@(.nv.constant0._Z5GPUfnPPcS0_PPiS0_S1_S0_)
        /*008c*/ 	.short	0x0380
        /*008e*/ 	.short	0x0030


	//----- nvinfo : EIATTR_SW_WAR
	.align		4
.L_23:
        /*0090*/ 	.byte	0x04, 0x36
        /*0092*/ 	.short	(.L_25 - .L_24)
.L_24:
        /*0094*/ 	.word	0x00000008
.L_25:


//--------------------- .nv.callgraph             --------------------------
	.section	.nv.callgraph,"",@"SHT_CUDA_CALLGRAPH"
	.align	4
	.sectionentsize	8
	.align		4
        /*0000*/ 	.word	0x00000000
	.align		4
        /*0004*/ 	.word	0xffffffff
	.align		4
        /*0008*/ 	.word	0x00000000
	.align		4
        /*000c*/ 	.word	0xfffffffe
	.align		4
        /*0010*/ 	.word	0x00000000
	.align		4
        /*0014*/ 	.word	0xfffffffd
	.align		4
        /*0018*/ 	.word	0x00000000
	.align		4
        /*001c*/ 	.word	0xfffffffc


//--------------------- .text._Z5GPUfnPPcS0_PPiS0_S1_S0_ --------------------------
	.section	.text._Z5GPUfnPPcS0_PPiS0_S1_S0_,"ax",@progbits
	.align	128
        .global         _Z5GPUfnPPcS0_PPiS0_S1_S0_
        .type           _Z5GPUfnPPcS0_PPiS0_S1_S0_,@function
        .size           _Z5GPUfnPPcS0_PPiS0_S1_S0_,(.L_x_44 - _Z5GPUfnPPcS0_PPiS0_S1_S0_)
        .other          _Z5GPUfnPPcS0_PPiS0_S1_S0_,@"STO_CUDA_ENTRY STV_DEFAULT"
_Z5GPUfnPPcS0_PPiS0_S1_S0_:
.text._Z5GPUfnPPcS0_PPiS0_S1_S0_:
[----:B------:R-:W-:Y:S01]  /*0000*/  LDC R1, c[0x0][0x37c] ;  /* 0x0000df00ff017b82 */ /* 0x000fe20000000800 */
[----:B------:R-:W-:Y:S01]  /*0010*/  IMAD.MOV.U32 R0, RZ, RZ, RZ ;  /* 0x000000ffff007224 */ /* 0x000fe200078e00ff */
[----:B------:R-:W0:Y:S01]  /*0020*/  LDCU.64 UR8, c[0x0][0x358] ;  /* 0x00006b00ff0877ac */ /* 0x000e220008000a00 */
[----:B------:R-:W-:-:S05]  /*0030*/  NOP ;  /* 0x0000000000007918 */ /* 0x000fca0000000000 */
.L_x_42:
[----:B-----5:R-:W-:-:S07]  /*0040*/  IMAD.MOV.U32 R6, RZ, RZ, RZ ;  /* 0x000000ffff067224 */ /* 0x020fce00078e00ff */
.L_x_1:
[----:B------:R-:W1:Y:S08]  /*0050*/  LDC.64 R2, c[0x0][0x390] ;  /* 0x0000e400ff027b82 */ /* 0x000e700000000a00 */
[----:B------:R-:W2:Y:S01]  /*0060*/  LDC.64 R4, c[0x0][0x398] ;  /* 0x0000e600ff047b82 */ /* 0x000ea20000000a00 */
[----:B-1----:R-:W-:-:S05]  /*0070*/  IMAD.WIDE.U32 R2, R6, 0x8, R2 ;  /* 0x0000000806027825 */ /* 0x002fca00078e0002 */
[----:B0--3--:R-:W3:Y:S01]  /*0080*/  LDG.E.64 R8, desc[UR8][R2.64] ;  /* 0x0000000802087981 */ /* 0x009ee2000c1e1b00 */
[----:B--2---:R-:W-:-:S03]  /*0090*/  IMAD.WIDE.U32 R4, R6, 0x8, R4 ;  /* 0x0000000806047825 */ /* 0x004fc600078e0004 */
[----:B---3--:R0:W-:Y:S04]  /*00a0*/  STG.E desc[UR8][R8.64], RZ ;  /* 0x000000ff08007986 */ /* 0x0081e8000c101908 */
[----:B------:R-:W2:Y:S01]  /*00b0*/  LDG.E.64 R10, desc[UR8][R4.64] ;  /* 0x00000008040a7981 */ /* 0x000ea2000c1e1b00 */
[----:B------:R-:W-:Y:S01]  /*00c0*/  VIADD R6, R6, 0x1 ;  /* 0x0000000106067836 */ /* 0x000fe20000000000 */
[----:B------:R-:W-:Y:S01]  /*00d0*/  UMOV UR6, URZ ;  /* 0x000000ff00067c82 */ /* 0x000fe20008000000 */
[----:B------:R-:W-:Y:S01]  /*00e0*/  UMOV UR7, URZ ;  /* 0x000000ff00077c82 */ /* 0x000fe20008000000 */
[----:B------:R-:W-:Y:S01]  /*00f0*/  UMOV UR4, URZ ;  /* 0x000000ff00047c82 */ /* 0x000fe20008000000 */
[----:B------:R-:W-:Y:S01]  /*0100*/  UMOV UR5, URZ ;  /* 0x000000ff00057c82 */ /* 0x000fe20008000000 */
[----:B------:R-:W-:Y:S01]  /*0110*/  ISETP.NE.AND P0, PT, R6, 0x201, PT ;  /* 0x000002010600780c */ /* 0x000fe20003f05270 */
[----:B--2---:R0:W-:-:S12]  /*0120*/  STG.E.U8 desc[UR8][R10.64], RZ ;  /* 0x000000ff0a007986 */ /* 0x0041d8000c101108 */
.L_x_0:
[----:B0--3--:R-:W2:Y:S02]  /*0130*/  LDG.E.64 R8, desc[UR8][R2.64] ;  /* 0x0000000802087981 */ /* 0x009ea4000c1e1b00 */
[----:B--2---:R-:W-:-:S04]  /*0140*/  IADD3 R10, P1, PT, R8, UR4, RZ ;  /* 0x00000004080a7c10 */ /* 0x004fc8000ff3e0ff */
[----:B------:R-:W-:-:S05]  /*0150*/  IADD3.X R11, PT, PT, R9, UR5, RZ, P1, !PT ;  /* 0x00000005090b7c10 */ /* 0x000fca0008ffe4ff */
[----:B------:R0:W-:Y:S04]  /*0160*/  STG.E desc[UR8][R10.64+0x4], RZ ;  /* 0x000004ff0a007986 */ /* 0x0001e8000c101908 */
[----:B------:R-:W2:Y:S02]  /*0170*/  LDG.E.64 R8, desc[UR8][R4.64] ;  /* 0x0000000804087981 */ /* 0x000ea4000c1e1b00 */
[----:B--2---:R-:W-:-:S04]  /*0180*/  IADD3 R16, P1, PT, R8, UR6, RZ ;  /* 0x0000000608107c10 */ /* 0x004fc8000ff3e0ff */
[----:B------:R-:W-:-:S05]  /*0190*/  IADD3.X R17, PT, PT, R9, UR7, RZ, P1, !PT ;  /* 0x0000000709117c10 */ /* 0x000fca0008ffe4ff */
[----:B------:R1:W-:Y:S04]  /*01a0*/  STG.E.U8 desc[UR8][R16.64+0x1], RZ ;  /* 0x000001ff10007986 */ /* 0x0003e8000c101108 */
[----:B------:R-:W2:Y:S02]  /*01b0*/  LDG.E.64 R8, desc[UR8][R2.64] ;  /* 0x0000000802087981 */ /* 0x000ea4000c1e1b00 */
[----:B--2---:R-:W-:-:S04]  /*01c0*/  IADD3 R18, P1, PT, R8, UR4, RZ ;  /* 0x0000000408127c10 */ /* 0x004fc8000ff3e0ff */
[----:B------:R-:W-:-:S05]  /*01d0*/  IADD3.X R19, PT, PT, R9, UR5, RZ, P1, !PT ;  /* 0x0000000509137c10 */ /* 0x000fca0008ffe4ff */
[----:B------:R2:W-:Y:S04]  /*01e0*/  STG.E desc[UR8][R18.64+0x8], RZ ;  /* 0x000008ff12007986 */ /* 0x0005e8000c101908 */
[----:B------:R-:W3:Y:S02]  /*01f0*/  LDG.E.64 R8, desc[UR8][R4.64] ;  /* 0x0000000804087981 */ /* 0x000ee4000c1e1b00 */
[----:B---3--:R-:W-:-:S04]  /*0200*/  IADD3 R20, P1, PT, R8, UR6, RZ ;  /* 0x0000000608147c10 */ /* 0x008fc8000ff3e0ff */
[----:B------:R-:W-:-:S05]  /*0210*/  IADD3.X R21, PT, PT, R9, UR7, RZ, P1, !PT ;  /* 0x0000000709157c10 */ /* 0x000fca0008ffe4ff */
[----:B------:R3:W-:Y:S04]  /*0220*/  STG.E.U8 desc[UR8][R20.64+0x2], RZ ;  /* 0x000002ff14007986 */ /* 0x0007e8000c101108 */
[----:B------:R-:W0:Y:S02]  /*0230*/  LDG.E.64 R8, desc[UR8][R2.64] ;  /* 0x0000000802087981 */ /* 0x000e24000c1e1b00 */
[----:B0-----:R-:W-:-:S04]  /*0240*/  IADD3 R10, P1, PT, R8, UR4, RZ ;  /* 0x00000004080a7c10 */ /* 0x001fc8000ff3e0ff */
[----:B------:R-:W-:-:S05]  /*0250*/  IADD3.X R11, PT, PT, R9, UR5, RZ, P1, !PT ;  /* 0x00000005090b7c10 */ /* 0x000fca0008ffe4ff */
[----:B------:R3:W-:Y:S04]  /*0260*/  STG.E desc[UR8][R10.64+0xc], RZ ;  /* 0x00000cff0a007986 */ /* 0x0007e8000c101908 */
[----:B------:R-:W1:Y:S02]  /*0270*/  LDG.E.64 R8, desc[UR8][R4.64] ;  /* 0x0000000804087981 */ /* 0x000e64000c1e1b00 */
[----:B-1----:R-:W-:-:S04]  /*0280*/  IADD3 R16, P1, PT, R8, UR6, RZ ;  /* 0x0000000608107c10 */ /* 0x002fc8000ff3e0ff */
[----:B------:R-:W-:-:S05]  /*0290*/  IADD3.X R17, PT, PT, R9, UR7, RZ, P1, !PT ;  /* 0x0000000709117c10 */ /* 0x000fca0008ffe4ff */
[----:B------:R3:W-:Y:S04]  /*02a0*/  STG.E.U8 desc[UR8][R16.64+0x3], RZ ;  /* 0x000003ff10007986 */ /* 0x0007e8000c101108 */
[----:B------:R-:W2:Y:S02]  /*02b0*/  LDG.E.64 R8, desc[UR8][R2.64] ;  /* 0x0000000802087981 */ /* 0x000ea4000c1e1b00 */
[----:B--2---:R-:W-:-:S04]  /*02c0*/  IADD3 R18, P1, PT, R8, UR4, RZ ;  /* 0x0000000408127c10 */ /* 0x004fc8000ff3e0ff */
[----:B------:R-:W-:-:S05]  /*02d0*/  IADD3.X R19, PT, PT, R9, UR5, RZ, P1, !PT ;  /* 0x0000000509137c10 */ /* 0x000fca0008ffe4ff */
[----:B------:R3:W-:Y:S04]  /*02e0*/  STG.E desc[UR8][R18.64+0x10], RZ ;  /* 0x000010ff12007986 */ /* 0x0007e8000c101908 */
[----:B------:R-:W2:Y:S01]  /*02f0*/  LDG.E.64 R8, desc[UR8][R4.64] ;  /* 0x0000000804087981 */ /* 0x000ea2000c1e1b00 */
[----:B------:R-:W-:-:S04]  /*0300*/  UIADD3 UR4, UP1, UPT, UR4, 0x10, URZ ;  /* 0x0000001004047890 */ /* 0x000fc8000ff3e0ff */
[----:B------:R-:W-:Y:S01]  /*0310*/  UIADD3.X UR5, UPT, UPT, URZ, UR5, URZ, UP1, !UPT ;  /* 0x00000005ff057290 */ /* 0x000fe20008ffe4ff */
[----:B--2---:R-:W-:Y:S01]  /*0320*/  IADD3 R8, P1, PT, R8, UR6, RZ ;  /* 0x0000000608087c10 */ /* 0x004fe2000ff3e0ff */
[----:B------:R-:W-:-:S03]  /*0330*/  UIADD3 UR6, UP0, UPT, UR6, 0x4, URZ ;  /* 0x0000000406067890 */ /* 0x000fc6000ff1e0ff */
[----:B------:R-:W-:Y:S01]  /*0340*/  IADD3.X R9, PT, PT, R9, UR7, RZ, P1, !PT ;  /* 0x0000000709097c10 */ /* 0x000fe20008ffe4ff */
[----:B------:R-:W-:Y:S02]  /*0350*/  UIADD3.X UR7, UPT, UPT, URZ, UR7, URZ, UP0, !UPT ;  /* 0x00000007ff077290 */ /* 0x000fe400087fe4ff */
[----:B------:R-:W-:Y:S02]  /*0360*/  UISETP.NE.AND UP0, UPT, UR6, 0x200, UPT ;  /* 0x000002000600788c */ /* 0x000fe4000bf05270 */
[----:B------:R3:W-:Y:S07]  /*0370*/  STG.E.U8 desc[UR8][R8.64+0x4], RZ ;  /* 0x000004ff08007986 */ /* 0x0007ee000c101108 */
[----:B------:R-:W-:Y:S05]  /*0380*/  BRA.U UP0, `(.L_x_0) ;  /* 0xfffffffd00687547 */ /* 0x000fea000b83ffff */
[----:B------:R-:W-:Y:S05]  /*0390*/  @P0 BRA `(.L_x_1) ;  /* 0xfffffffc002c0947 */ /* 0x000fea000383ffff */
[----:B------:R-:W0:Y:S01]  /*03a0*/  LDC.64 R2, c[0x0][0x380] ;  /* 0x0000e000ff027b82 */ /* 0x000e220000000a00 */
[----:B---3--:R-:W-:Y:S02]  /*03b0*/  IMAD.MOV.U32 R10, RZ, RZ, -0x2 ;  /* 0xfffffffeff0a7424 */ /* 0x008fe400078e00ff */
[----:B------:R-:W-:-:S05]  /*03c0*/  IMAD.MOV.U32 R11, RZ, RZ, 0x1 ;  /* 0x00000001ff0b7424 */ /* 0x000fca00078e00ff */
[----:B------:R-:W1:Y:S01]  /*03d0*/  LDC.64 R4, c[0x0][0x388] ;  /* 0x0000e200ff047b82 */ /* 0x000e620000000a00 */
[----:B0-----:R-:W-:-:S04]  /*03e0*/  IMAD.WIDE.U32 R2, R0, 0x8, R2 ;  /* 0x0000000800027825 */ /* 0x001fc800078e0002 */
[----:B-1----:R-:W-:-:S07]  /*03f0*/  IMAD.WIDE.U32 R4, R0, 0x8, R4 ;  /* 0x0000000800047825 */ /* 0x002fce00078e0004 */
.L_x_7:
[----:B0-----:R-:W0:Y:S01]  /*0400*/  LDC.64 R6, c[0x0][0x390] ;  /* 0x0000e400ff067b82 */ /* 0x001e220000000a00 */
[----:B------:R-:W-:-:S07]  /*0410*/  IMAD.MOV.U32 R12, RZ, RZ, 0x1 ;  /* 0x00000001ff0c7424 */ /* 0x000fce00078e00ff */
[----:B------:R-:W1:Y:S01]  /*0420*/  LDC.64 R8, c[0x0][0x398] ;  /* 0x0000e600ff087b82 */ /* 0x000e620000000a00 */
[----:B0-----:R-:W-:-:S04]  /*0430*/  IMAD.WIDE.U32 R6, R11, 0x8, R6 ;  /* 0x000000080b067825 */ /* 0x001fc800078e0006 */
[----:B-1----:R-:W-:-:S07]  /*0440*/  IMAD.WIDE.U32 R8, R11, 0x8, R8 ;  /* 0x000000080b087825 */ /* 0x002fce00078e0008 */
.L_x_6:
[----:B------:R-:W2:Y:S04]  /*0450*/  LDG.E.64 R16, desc[UR8][R4.64] ;  /* 0x0000000804107981 */ /* 0x000ea8000c1e1b00 */
[----:B------:R-:W3:Y:S04]  /*0460*/  LDG.E.64 R22, desc[UR8][R2.64] ;  /* 0x0000000802167981 */ /* 0x000ee8000c1e1b00 */
[----:B0-----:R-:W4:Y:S04]  /*0470*/  LDG.E.64 R18, desc[UR8][R6.64+-0x8] ;  /* 0xfffff80806127981 */ /* 0x001f28000c1e1b00 */
[----:B------:R-:W5:Y:S01]  /*0480*/  LDG.E.64 R20, desc[UR8][R6.64] ;  /* 0x0000000806147981 */ /* 0x000f62000c1e1b00 */
[----:B------:R-:W-:-:S03]  /*0490*/  VIADD R15, R12, 0xffffffff ;  /* 0xffffffff0c0f7836 */ /* 0x000fc60000000000 */
[----:B------:R-:W5:Y:S02]  /*04a0*/  LDG.E.64 R24, desc[UR8][R8.64] ;  /* 0x0000000808187981 */ /* 0x000f64000c1e1b00 */
[----:B--2---:R-:W-:Y:S02]  /*04b0*/  IADD3 R16, P1, PT, R16, R15, RZ ;  /* 0x0000000f10107210 */ /* 0x004fe40007f3e0ff */
[----:B---3--:R-:W-:-:S03]  /*04c0*/  IADD3 R22, P0, PT, R22, R11, RZ ;  /* 0x0000000b16167210 */ /* 0x008fc60007f1e0ff */
[----:B------:R-:W-:Y:S02]  /*04d0*/  IMAD.X R17, RZ, RZ, R17, P1 ;  /* 0x000000ffff117224 */ /* 0x000fe400008e0611 */
[----:B------:R-:W-:-:S04]  /*04e0*/  IMAD.X R23, RZ, RZ, R23, P0 ;  /* 0x000000ffff177224 */ /* 0x000fc800000e0617 */
[----:B------:R-:W2:Y:S04]  /*04f0*/  LDG.E.U8 R17, desc[UR8][R16.64] ;  /* 0x0000000810117981 */ /* 0x000ea8000c1e1100 */
[----:B------:R-:W2:Y:S01]  /*0500*/  LDG.E.U8 R22, desc[UR8][R22.64+-0x1] ;  /* 0xffffff0816167981 */ /* 0x000ea2000c1e1100 */
[----:B----4-:R-:W-:-:S04]  /*0510*/  IMAD.WIDE.U32 R18, R15, 0x4, R18 ;  /* 0x000000040f127825 */ /* 0x010fc800078e0012 */
[----:B-----5:R-:W-:Y:S01]  /*0520*/  IMAD.WIDE.U32 R20, R15, 0x4, R20 ;  /* 0x000000040f147825 */ /* 0x020fe200078e0014 */
[----:B------:R-:W3:Y:S04]  /*0530*/  LDG.E R26, desc[UR8][R18.64] ;  /* 0x00000008121a7981 */ /* 0x000ee8000c1e1900 */
[----:B------:R-:W4:Y:S04]  /*0540*/  LDG.E R15, desc[UR8][R18.64+0x4] ;  /* 0x00000408120f7981 */ /* 0x000f28000c1e1900 */
[----:B------:R-:W5:Y:S01]  /*0550*/  LDG.E R20, desc[UR8][R20.64] ;  /* 0x0000000814147981 */ /* 0x000f62000c1e1900 */
[----:B--2---:R-:W-:Y:S01]  /*0560*/  ISETP.NE.AND P1, PT, R22, R17, PT ;  /* 0x000000111600720c */ /* 0x004fe20003f25270 */
[----:B---3--:R-:W-:-:S02]  /*0570*/  VIADD R28, R26, 0x1 ;  /* 0x000000011a1c7836 */ /* 0x008fc40000000000 */
[----:B----4-:R-:W-:-:S10]  /*0580*/  VIADD R22, R15, 0xfffffffe ;  /* 0xfffffffe0f167836 */ /* 0x010fd40000000000 */
[----:B------:R-:W-:Y:S02]  /*0590*/  @P1 VIADD R28, R26, 0xffffffff ;  /* 0xffffffff1a1c1836 */ /* 0x000fe40000000000 */
[----:B-----5:R-:W-:-:S03]  /*05a0*/  VIADD R15, R20, 0xfffffffe ;  /* 0xfffffffe140f7836 */ /* 0x020fc60000000000 */
[----:B------:R-:W-:-:S04]  /*05b0*/  VIMNMX R16, PT, PT, R22, R28, !PT ;  /* 0x0000001c16107248 */ /* 0x000fc80007fe0100 */
[----:B------:R-:W-:-:S04]  /*05c0*/  VIMNMX.RELU R15, P0, P0, R15, R16, !PT ;  /* 0x000000100f0f7248 */ /* 0x000fc80007801100 */
[----:B------:R-:W-:Y:S02]  /*05d0*/  ISETP.NE.AND P2, PT, R15, R28, PT ;  /* 0x0000001c0f00720c */ /* 0x000fe40003f45270 */
[----:B------:R-:W-:-:S11]  /*05e0*/  IADD3 R16, P3, PT, R24, R12, RZ ;  /* 0x0000000c18107210 */ /* 0x000fd60007f7e0ff */
[----:B------:R-:W-:-:S05]  /*05f0*/  @!P2 IMAD.MOV.U32 R18, RZ, RZ, 0x1 ;  /* 0x00000001ff12a424 */ /* 0x000fca00078e00ff */
[----:B------:R-:W-:Y:S01]  /*0600*/  @!P2 SEL R18, R18, 0x2, !P1 ;  /* 0x000000021212a807 */ /* 0x000fe20004800000 */
[----:B------:R-:W-:-:S03]  /*0610*/  IMAD.X R17, RZ, RZ, R25, P3 ;  /* 0x000000ffff117224 */ /* 0x000fc600018e0619 */
[----:B------:R-:W-:Y:S01]  /*0620*/  @!P2 PRMT R19, R18, 0x7610, R19 ;  /* 0x000076101213a816 */ /* 0x000fe20000000013 */
[----:B------:R-:W-:Y:S06]  /*0630*/  @!P2 BRA `(.L_x_2) ;  /* 0x000000000010a947 */ /* 0x000fec0003800000 */
[----:B------:R-:W-:Y:S01]  /*0640*/  ISETP.NE.AND P1, PT, R15, R22, PT ;  /* 0x000000160f00720c */ /* 0x000fe20003f25270 */
[----:B------:R-:W-:-:S12]  /*0650*/  IMAD.MOV.U32 R19, RZ, RZ, 0x3 ;  /* 0x00000003ff137424 */ /* 0x000fd800078e00ff */
[----:B------:R-:W-:-:S04]  /*0660*/  @P1 SEL R18, RZ, 0x4, !P0 ;  /* 0x00000004ff121807 */ /* 0x000fc80004000000 */
[----:B------:R-:W-:-:S07]  /*0670*/  @P1 PRMT R19, R18, 0x7610, R19 ;  /* 0x0000761012131816 */ /* 0x000fce0000000013 */
.L_x_2:
[----:B------:R0:W-:Y:S04]  /*0680*/  STG.E.U8 desc[UR8][R16.64], R19 ;  /* 0x0000001310007986 */ /* 0x0001e8000c101108 */
[----:B0-----:R-:W2:Y:S01]  /*0690*/  LDG.E.64 R18, desc[UR8][R6.64] ;  /* 0x0000000806127981 */ /* 0x001ea2000c1e1b00 */
[----:B------:R-:W-:Y:S01]  /*06a0*/  VIADD R24, R12, 0x1 ;  /* 0x000000010c187836 */ /* 0x000fe20000000000 */
[CC--:B------:R-:W-:Y:S02]  /*06b0*/  ISETP.GT.AND P0, PT, R15.reuse, R10.reuse, PT ;  /* 0x0000000a0f00720c */ /* 0x0c0fe40003f04270 */
[----:B------:R-:W-:Y:S02]  /*06c0*/  VIMNMX R10, PT, PT, R15, R10, !PT ;  /* 0x0000000a0f0a7248 */ /* 0x000fe40007fe0100 */
[----:B------:R-:W-:-:S02]  /*06d0*/  ISETP.NE.AND P1, PT, R24, 0x200, PT ;  /* 0x000002001800780c */ /* 0x000fc40003f25270 */
[----:B------:R-:W-:Y:S02]  /*06e0*/  SEL R14, R11, R14, P0 ;  /* 0x0000000e0b0e7207 */ /* 0x000fe40000000000 */
[C---:B------:R-:W-:Y:S01]  /*06f0*/  SEL R13, R12.reuse, R13, P0 ;  /* 0x0000000d0c0d7207 */ /* 0x040fe20000000000 */
[----:B--2---:R-:W-:-:S05]  /*0700*/  IMAD.WIDE.U32 R18, R12, 0x4, R18 ;  /* 0x000000040c127825 */ /* 0x004fca00078e0012 */
[----:B------:R0:W-:Y:S03]  /*0710*/  STG.E desc[UR8][R18.64], R15 ;  /* 0x0000000f12007986 */ /* 0x0001e6000c101908 */
[----:B------:R-:W-:Y:S05]  /*0720*/  @!P1 BRA `(.L_x_3) ;  /* 0x0000000000b49947 */ /* 0x000fea0003800000 */
[----:B------:R-:W2:Y:S04]  /*0730*/  LDG.E.64 R16, desc[UR8][R4.64] ;  /* 0x0000000804107981 */ /* 0x000ea8000c1e1b00 */
[----:B------:R-:W3:Y:S04]  /*0740*/  LDG.E.64 R22, desc[UR8][R2.64] ;  /* 0x0000000802167981 */ /* 0x000ee8000c1e1b00 */
[----:B0-----:R-:W4:Y:S04]  /*0750*/  LDG.E.64 R18, desc[UR8][R6.64+-0x8] ;  /* 0xfffff80806127981 */ /* 0x001f28000c1e1b00 */
[----:B------:R-:W5:Y:S01]  /*0760*/  LDG.E.64 R20, desc[UR8][R6.64] ;  /* 0x0000000806147981 */ /* 0x000f62000c1e1b00 */
[----:B--2---:R-:W-:-:S02]  /*0770*/  IADD3 R16, P1, PT, R16, R12, RZ ;  /* 0x0000000c10107210 */ /* 0x004fc40007f3e0ff */
        /* <DEDUP_REMOVED lines=18> */
[----:B------:R-:W-:-:S11]  /*08a0*/  VIMNMX R23, PT, PT, R23, R16, !PT ;  /* 0x0000001017177248 */ /* 0x000fd60007fe0100 */
[----:B------:R-:W-:Y:S05]  /*08b0*/  @!P0 BRA `(.L_x_4) ;  /* 0x0000000000148947 */ /* 0x000fea0003800000 */
[----:B------:R-:W-:Y:S01]  /*08c0*/  ISETP.NE.AND P0, PT, R15, R25, PT ;  /* 0x000000190f00720c */ /* 0x000fe20003f05270 */
[----:B------:R-:W-:-:S12]  /*08d0*/  IMAD.MOV.U32 R19, RZ, RZ, 0x3 ;  /* 0x00000003ff137424 */ /* 0x000fd800078e00ff */
[----:B------:R-:W-:Y:S05]  /*08e0*/  @!P0 BRA `(.L_x_5) ;  /* 0x0000000000108947 */ /* 0x000fea0003800000 */
[----:B------:R-:W-:Y:S01]  /*08f0*/  SEL R19, RZ, 0x4, !P2 ;  /* 0x00000004ff137807 */ /* 0x000fe20005000000 */
[----:B------:R-:W-:Y:S06]  /*0900*/  BRA `(.L_x_5) ;  /* 0x0000000000087947 */ /* 0x000fec0003800000 */
.L_x_4:
[----:B------:R-:W-:-:S05]  /*0910*/  IMAD.MOV.U32 R19, RZ, RZ, 0x1 ;  /* 0x00000001ff137424 */ /* 0x000fca00078e00ff */
[----:B------:R-:W-:-:S07]  /*0920*/  SEL R19, R19, 0x2, !P1 ;  /* 0x0000000213137807 */ /* 0x000fce0004800000 */
.L_x_5:
[----:B------:R-:W2:Y:S02]  /*0930*/  LDG.E.64 R16, desc[UR8][R8.64] ;  /* 0x0000000808107981 */ /* 0x000ea4000c1e1b00 */
[----:B--2---:R-:W-:-:S05]  /*0940*/  IADD3 R16, P0, PT, R16, R12, RZ ;  /* 0x0000000c10107210 */ /* 0x004fca0007f1e0ff */
[----:B------:R-:W-:-:S05]  /*0950*/  IMAD.X R17, RZ, RZ, R17, P0 ;  /* 0x000000ffff117224 */ /* 0x000fca00000e0611 */
[----:B------:R0:W-:Y:S04]  /*0960*/  STG.E.U8 desc[UR8][R16.64+0x1], R19 ;  /* 0x0000011310007986 */ /* 0x0001e8000c101108 */
[----:B0-----:R-:W2:Y:S01]  /*0970*/  LDG.E.64 R18, desc[UR8][R6.64] ;  /* 0x0000000806127981 */ /* 0x001ea2000c1e1b00 */
[----:B------:R-:W-:Y:S02]  /*0980*/  ISETP.GT.AND P0, PT, R23, R10, PT ;  /* 0x0000000a1700720c */ /* 0x000fe40003f04270 */
[----:B------:R-:W-:Y:S02]  /*0990*/  VIMNMX.U32 R10, PT, PT, R10, R15, !PT ;  /* 0x0000000f0a0a7248 */ /* 0x000fe40007fe0000 */
[----:B------:R-:W-:Y:S02]  /*09a0*/  SEL R13, R24, R13, P0 ;  /* 0x0000000d180d7207 */ /* 0x000fe40000000000 */
[----:B------:R-:W-:Y:S01]  /*09b0*/  SEL R14, R11, R14, P0 ;  /* 0x0000000e0b0e7207 */ /* 0x000fe20000000000 */
[----:B--2---:R-:W-:-:S04]  /*09c0*/  IMAD.WIDE.U32 R18, R12, 0x4, R18 ;  /* 0x000000040c127825 */ /* 0x004fc800078e0012 */
[----:B------:R-:W-:Y:S01]  /*09d0*/  VIADD R12, R12, 0x2 ;  /* 0x000000020c0c7836 */ /* 0x000fe20000000000 */
[----:B------:R0:W-:Y:S01]  /*09e0*/  STG.E desc[UR8][R18.64+0x4], R15 ;  /* 0x0000040f12007986 */ /* 0x0001e2000c101908 */
[----:B------:R-:W-:Y:S05]  /*09f0*/  BRA `(.L_x_6) ;  /* 0xfffffff800947947 */ /* 0x000fea000383ffff */
.L_x_3:
[----:B------:R-:W-:-:S05]  /*0a00*/  VIADD R11, R11, 0x1 ;  /* 0x000000010b0b7836 */ /* 0x000fca0000000000 */
[----:B------:R-:W-:-:S13]  /*0a10*/  ISETP.NE.AND P0, PT, R11, 0x200, PT ;  /* 0x000002000b00780c */ /* 0x000fda0003f05270 */
[----:B------:R-:W-:Y:S05]  /*0a20*/  @P0 BRA `(.L_x_7) ;  /* 0xfffffff800740947 */ /* 0x000fea000383ffff */
[----:B------:R-:W1:Y:S08]  /*0a30*/  LDC.64 R6, c[0x0][0x390] ;  /* 0x0000e400ff067b82 */ /* 0x000e700000000a00 */
[----:B------:R-:W2:Y:S08]  /*0a40*/  LDC.64 R16, c[0x0][0x3a0] ;  /* 0x0000e800ff107b82 */ /* 0x000eb00000000a00 */
[----:B------:R-:W3:Y:S01]  /*0a50*/  LDC.64 R2, c[0x0][0x3a8] ;  /* 0x0000ea00ff027b82 */ /* 0x000ee20000000a00 */
[----:B-1----:R-:W-:-:S07]  /*0a60*/  IMAD.WIDE R6, R14, 0x8, R6 ;  /* 0x000000080e067825 */ /* 0x002fce00078e0206 */
[----:B------:R-:W1:Y:S01]  /*0a70*/  LDC.64 R4, c[0x0][0x398] ;  /* 0x0000e600ff047b82 */ /* 0x000e620000000a00 */
[----:B------:R-:W4:Y:S02]  /*0a80*/  LDG.E.64 R6, desc[UR8][R6.64] ;  /* 0x0000000806067981 */ /* 0x000f24000c1e1b00 */
[----:B----4-:R-:W-:-:S06]  /*0a90*/  IMAD.WIDE R10, R13, 0x4, R6 ;  /* 0x000000040d0a7825 */ /* 0x010fcc00078e0206 */
[----:B------:R-:W4:Y:S01]  /*0aa0*/  LDG.E R11, desc[UR8][R10.64] ;  /* 0x000000080a0b7981 */ /* 0x000f22000c1e1900 */
[----:B--2---:R-:W-:-:S04]  /*0ab0*/  IMAD.WIDE.U32 R16, R0, 0x4, R16 ;  /* 0x0000000400107825 */ /* 0x004fc800078e0010 */
[----:B---3--:R-:W-:Y:S01]  /*0ac0*/  IMAD.WIDE.U32 R2, R0, 0x8, R2 ;  /* 0x0000000800027825 */ /* 0x008fe200078e0002 */
[----:B----4-:R2:W-:Y:S05]  /*0ad0*/  STG.E desc[UR8][R16.64], R11 ;  /* 0x0000000b10007986 */ /* 0x0105ea000c101908 */
[----:B------:R-:W5:Y:S01]  /*0ae0*/  LDG.E.64 R2, desc[UR8][R2.64] ;  /* 0x0000000802027981 */ /* 0x000f62000c1e1b00 */
[----:B------:R-:W-:Y:S01]  /*0af0*/  IMAD.MOV.U32 R8, RZ, RZ, R13 ;  /* 0x000000ffff087224 */ /* 0x000fe200078e000d */
[----:B------:R-:W-:Y:S01]  /*0b00*/  UMOV UR4, URZ ;  /* 0x000000ff00047c82 */ /* 0x000fe20008000000 */
[----:B-1----:R-:W-:-:S07]  /*0b10*/  IMAD.MOV.U32 R9, RZ, RZ, R14 ;  /* 0x000000ffff097224 */ /* 0x002fce00078e000e */
.L_x_41:
[----:B------:R-:W-:-:S06]  /*0b20*/  IMAD.WIDE R6, R9, 0x8, R4 ;  /* 0x0000000809067825 */ /* 0x000fcc00078e0204 */
[----:B------:R-:W3:Y:S02]  /*0b30*/  LDG.E.64 R6, desc[UR8][R6.64] ;  /* 0x0000000806067981 */ /* 0x000ee4000c1e1b00 */
[----:B---3--:R-:W-:-:S04]  /*0b40*/  IADD3 R10, P0, PT, R8, R6, RZ ;  /* 0x00000006080a7210 */ /* 0x008fc80007f1e0ff */
[----:B--2---:R-:W-:-:S05]  /*0b50*/  LEA.HI.X.SX32 R11, R8, R7, 0x1, P0 ;  /* 0x00000007080b7211 */ /* 0x004fca00000f0eff */
[----:B0-----:R-:W2:Y:S02]  /*0b60*/  LDG.E.U8 R15, desc[UR8][R10.64] ;  /* 0x000000080a0f7981 */ /* 0x001ea4000c1e1100 */
[----:B--2---:R-:W-:-:S13]  /*0b70*/  ISETP.GT.AND P0, PT, R15, 0x2, PT ;  /* 0x000000020f00780c */ /* 0x004fda0003f04270 */
[----:B------:R-:W-:Y:S05]  /*0b80*/  @P0 BRA `(.L_x_8) ;  /* 0x0000000000280947 */ /* 0x000fea0003800000 */
[----:B------:R-:W-:-:S05]  /*0b90*/  VIADD R6, R15, 0xffffffff ;  /* 0xffffffff0f067836 */ /* 0x000fca0000000000 */
[----:B------:R-:W-:-:S04]  /*0ba0*/  LOP3.LUT R6, R6, 0xffff, RZ, 0xc0, !PT ;  /* 0x0000ffff06067812 */ /* 0x000fc800078ec0ff */
[----:B------:R-:W-:-:S13]  /*0bb0*/  ISETP.GE.U32.AND P0, PT, R6, 0x2, PT ;  /* 0x000000020600780c */ /* 0x000fda0003f06070 */
[----:B------:R-:W-:Y:S05]  /*0bc0*/  @!P0 BRA `(.L_x_9) ;  /* 0x00000000000c8947 */ /* 0x000fea0003800000 */
[----:B------:R-:W-:-:S13]  /*0bd0*/  ISETP.NE.AND P0, PT, R15, RZ, PT ;  /* 0x000000ff0f00720c */ /* 0x000fda0003f05270 */
[----:B------:R-:W-:Y:S05]  /*0be0*/  @!P0 BRA `(.L_x_10) ;  /* 0x0000000c00008947 */ /* 0x000fea0003800000 */
[----:B------:R-:W-:Y:S05]  /*0bf0*/  BRA `(.L_x_11) ;  /* 0x0000000000287947 */ /* 0x000fea0003800000 */
.L_x_9:
[----:B------:R-:W-:Y:S02]  /*0c00*/  VIADD R9, R9, 0xffffffff ;  /* 0xffffffff09097836 */ /* 0x000fe40000000000 */
[----:B------:R-:W-:Y:S01]  /*0c10*/  VIADD R8, R8, 0xffffffff ;  /* 0xffffffff08087836 */ /* 0x000fe20000000000 */
[----:B------:R-:W-:Y:S06]  /*0c20*/  BRA `(.L_x_11) ;  /* 0x00000000001c7947 */ /* 0x000fec0003800000 */
.L_x_8:
[----:B------:R-:W-:-:S13]  /*0c30*/  ISETP.NE.AND P0, PT, R15, 0x3, PT ;  /* 0x000000030f00780c */ /* 0x000fda0003f05270 */
[----:B------:R-:W-:Y:S05]  /*0c40*/  @!P0 BRA `(.L_x_12) ;  /* 0x0000000000108947 */ /* 0x000fea0003800000 */
[----:B------:R-:W-:-:S13]  /*0c50*/  ISETP.NE.AND P0, PT, R15, 0x4, PT ;  /* 0x000000040f00780c */ /* 0x000fda0003f05270 */
[----:B------:R-:W-:Y:S05]  /*0c60*/  @P0 BRA `(.L_x_11) ;  /* 0x00000000000c0947 */ /* 0x000fea0003800000 */
[----:B------:R-:W-:Y:S01]  /*0c70*/  VIADD R8, R8, 0xffffffff ;  /* 0xffffffff08087836 */ /* 0x000fe20000000000 */
[----:B------:R-:W-:Y:S06]  /*0c80*/  BRA `(.L_x_11) ;  /* 0x0000000000047947 */ /* 0x000fec0003800000 */
.L_x_12:
[----:B------:R-:W-:-:S07]  /*0c90*/  VIADD R9, R9, 0xffffffff ;  /* 0xffffffff09097836 */ /* 0x000fce0000000000 */
.L_x_11:
[----:B-----5:R-:W-:Y:S01]  /*0ca0*/  IADD3 R6, P0, PT, R2, UR4, RZ ;  /* 0x0000000402067c10 */ /* 0x020fe2000ff1e0ff */
[----:B------:R-:W-:-:S04]  /*0cb0*/  IMAD.WIDE R16, R9, 0x8, R4 ;  /* 0x0000000809107825 */ /* 0x000fc800078e0204 */
[----:B------:R-:W-:-:S05]  /*0cc0*/  IMAD.X R7, RZ, RZ, R3, P0 ;  /* 0x000000ffff077224 */ /* 0x000fca00000e0603 */
[----:B------:R0:W-:Y:S04]  /*0cd0*/  STG.E.U8 desc[UR8][R6.64], R15 ;  /* 0x0000000f06007986 */ /* 0x0001e8000c101108 */
[----:B------:R-:W2:Y:S02]  /*0ce0*/  LDG.E.64 R10, desc[UR8][R16.64] ;  /* 0x00000008100a7981 */ /* 0x000ea4000c1e1b00 */
[----:B--2---:R-:W-:-:S04]  /*0cf0*/  IADD3 R10, P0, PT, R8, R10, RZ ;  /* 0x0000000a080a7210 */ /* 0x004fc80007f1e0ff */
[----:B------:R-:W-:-:S05]  /*0d00*/  LEA.HI.X.SX32 R11, R8, R11, 0x1, P0 ;  /* 0x0000000b080b7211 */ /* 0x000fca00000f0eff */
[----:B------:R-:W2:Y:S02]  /*0d10*/  LDG.E.U8 R19, desc[UR8][R10.64] ;  /* 0x000000080a137981 */ /* 0x000ea4000c1e1100 */
[----:B--2---:R-:W-:-:S13]  /*0d20*/  ISETP.GT.AND P0, PT, R19, 0x2, PT ;  /* 0x000000021300780c */ /* 0x004fda0003f04270 */
[----:B0-----:R-:W-:Y:S05]  /*0d30*/  @P0 BRA `(.L_x_13) ;  /* 0x0000000000280947 */ /* 0x001fea0003800000 */
[----:B------:R-:W-:-:S05]  /*0d40*/  VIADD R10, R19, 0xffffffff ;  /* 0xffffffff130a7836 */ /* 0x000fca0000000000 */
[----:B------:R-:W-:-:S04]  /*0d50*/  LOP3.LUT R10, R10, 0xffff, RZ, 0xc0, !PT ;  /* 0x0000ffff0a0a7812 */ /* 0x000fc800078ec0ff */
[----:B------:R-:W-:-:S13]  /*0d60*/  ISETP.GE.U32.AND P0, PT, R10, 0x2, PT ;  /* 0x000000020a00780c */ /* 0x000fda0003f06070 */
[----:B------:R-:W-:Y:S05]  /*0d70*/  @!P0 BRA `(.L_x_14) ;  /* 0x00000000000c8947 */ /* 0x000fea0003800000 */
[----:B------:R-:W-:-:S13]  /*0d80*/  ISETP.NE.AND P0, PT, R19, RZ, PT ;  /* 0x000000ff1300720c */ /* 0x000fda0003f05270 */
[----:B------:R-:W-:Y:S05]  /*0d90*/  @!P0 BRA `(.L_x_10) ;  /* 0x0000000800948947 */ /* 0x000fea0003800000 */
[----:B------:R-:W-:Y:S05]  /*0da0*/  BRA `(.L_x_15) ;  /* 0x0000000000287947 */ /* 0x000fea0003800000 */
.L_x_14:
[----:B------:R-:W-:Y:S02]  /*0db0*/  VIADD R9, R9, 0xffffffff ;  /* 0xffffffff09097836 */ /* 0x000fe40000000000 */
[----:B------:R-:W-:Y:S01]  /*0dc0*/  VIADD R8, R8, 0xffffffff ;  /* 0xffffffff08087836 */ /* 0x000fe20000000000 */
[----:B------:R-:W-:Y:S06]  /*0dd0*/  BRA `(.L_x_15) ;  /* 0x00000000001c7947 */ /* 0x000fec0003800000 */
.L_x_13:
[----:B------:R-:W-:-:S13]  /*0de0*/  ISETP.NE.AND P0, PT, R19, 0x3, PT ;  /* 0x000000031300780c */ /* 0x000fda0003f05270 */
[----:B------:R-:W-:Y:S05]  /*0df0*/  @!P0 BRA `(.L_x_16) ;  /* 0x0000000000108947 */ /* 0x000fea0003800000 */
[----:B------:R-:W-:-:S13]  /*0e00*/  ISETP.NE.AND P0, PT, R19, 0x4, PT ;  /* 0x000000041300780c */ /* 0x000fda0003f05270 */
[----:B------:R-:W-:Y:S05]  /*0e10*/  @P0 BRA `(.L_x_15) ;  /* 0x00000000000c0947 */ /* 0x000fea0003800000 */
[----:B------:R-:W-:Y:S01]  /*0e20*/  VIADD R8, R8, 0xffffffff ;  /* 0xffffffff08087836 */ /* 0x000fe20000000000 */
[----:B------:R-:W-:Y:S06]  /*0e30*/  BRA `(.L_x_15) ;  /* 0x0000000000047947 */ /* 0x000fec0003800000 */
.L_x_16:
[----:B------:R-:W-:-:S07]  /*0e40*/  VIADD R9, R9, 0xffffffff ;  /* 0xffffffff09097836 */ /* 0x000fce0000000000 */
.L_x_15:
[----:B------:R-:W-:Y:S01]  /*0e50*/  IMAD.WIDE R16, R9, 0x8, R4 ;  /* 0x0000000809107825 */ /* 0x000fe200078e0204 */
        /* <DEDUP_REMOVED lines=14> */
.L_x_18:
[----:B------:R-:W-:Y:S02]  /*0f40*/  VIADD R9, R9, 0xffffffff ;  /* 0xffffffff09097836 */ /* 0x000fe40000000000 */
[----:B------:R-:W-:Y:S01]  /*0f50*/  VIADD R8, R8, 0xffffffff ;  /* 0xffffffff08087836 */ /* 0x000fe20000000000 */
[----:B------:R-:W-:Y:S06]  /*0f60*/  BRA `(.L_x_19) ;  /* 0x00000000001c7947 */ /* 0x000fec0003800000 */
.L_x_17:
[----:B------:R-:W-:-:S13]  /*0f70*/  ISETP.NE.AND P0, PT, R15, 0x3, PT ;  /* 0x000000030f00780c */ /* 0x000fda0003f05270 */
[----:B------:R-:W-:Y:S05]  /*0f80*/  @!P0 BRA `(.L_x_20) ;  /* 0x0000000000108947 */ /* 0x000fea0003800000 */
[----:B------:R-:W-:-:S13]  /*0f90*/  ISETP.NE.AND P0, PT, R15, 0x4, PT ;  /* 0x000000040f00780c */ /* 0x000fda0003f05270 */
[----:B------:R-:W-:Y:S05]  /*0fa0*/  @P0 BRA `(.L_x_19) ;  /* 0x00000000000c0947 */ /* 0x000fea0003800000 */
[----:B------:R-:W-:Y:S01]  /*0fb0*/  VIADD R8, R8, 0xffffffff ;  /* 0xffffffff08087836 */ /* 0x000fe20000000000 */
[----:B------:R-:W-:Y:S06]  /*0fc0*/  BRA `(.L_x_19) ;  /* 0x0000000000047947 */ /* 0x000fec0003800000 */
.L_x_20:
[----:B------:R-:W-:-:S07]  /*0fd0*/  VIADD R9, R9, 0xffffffff ;  /* 0xffffffff09097836 */ /* 0x000fce0000000000 */
.L_x_19:
        /* <DEDUP_REMOVED lines=15> */
.L_x_22:
[----:B------:R-:W-:Y:S02]  /*10d0*/  VIADD R9, R9, 0xffffffff ;  /* 0xffffffff09097836 */ /* 0x000fe40000000000 */
[----:B------:R-:W-:Y:S01]  /*10e0*/  VIADD R8, R8, 0xffffffff ;  /* 0xffffffff08087836 */ /* 0x000fe20000000000 */
[----:B------:R-:W-:Y:S06]  /*10f0*/  BRA `(.L_x_23) ;  /* 0x00000000001c7947 */ /* 0x000fec0003800000 */
.L_x_21:
[----:B------:R-:W-:-:S13]  /*1100*/  ISETP.NE.AND P0, PT, R19, 0x3, PT ;  /* 0x000000031300780c */ /* 0x000fda0003f05270 */
[----:B------:R-:W-:Y:S05]  /*1110*/  @!P0 BRA `(.L_x_24) ;  /* 0x0000000000108947 */ /* 0x000fea0003800000 */
[----:B------:R-:W-:-:S13]  /*1120*/  ISETP.NE.AND P0, PT, R19, 0x4, PT ;  /* 0x000000041300780c */ /* 0x000fda0003f05270 */
[----:B------:R-:W-:Y:S05]  /*1130*/  @P0 BRA `(.L_x_23) ;  /* 0x00000000000c0947 */ /* 0x000fea0003800000 */
[----:B------:R-:W-:Y:S01]  /*1140*/  VIADD R8, R8, 0xffffffff ;  /* 0xffffffff08087836 */ /* 0x000fe20000000000 */
[----:B------:R-:W-:Y:S06]  /*1150*/  BRA `(.L_x_23) ;  /* 0x0000000000047947 */ /* 0x000fec0003800000 */
.L_x_24:
[----:B------:R-:W-:-:S07]  /*1160*/  VIADD R9, R9, 0xffffffff ;  /* 0xffffffff09097836 */ /* 0x000fce0000000000 */
.L_x_23:
        /* <DEDUP_REMOVED lines=15> */
.L_x_26:
[----:B------:R-:W-:Y:S02]  /*1260*/  VIADD R9, R9, 0xffffffff ;  /* 0xffffffff09097836 */ /* 0x000fe40000000000 */
[----:B------:R-:W-:Y:S01]  /*1270*/  VIADD R8, R8, 0xffffffff ;  /* 0xffffffff08087836 */ /* 0x000fe20000000000 */
[----:B------:R-:W-:Y:S06]  /*1280*/  BRA `(.L_x_27) ;  /* 0x00000000001c7947 */ /* 0x000fec0003800000 */
.L_x_25:
[----:B------:R-:W-:-:S13]  /*1290*/  ISETP.NE.AND P0, PT, R15, 0x3, PT ;  /* 0x000000030f00780c */ /* 0x000fda0003f05270 */
[----:B------:R-:W-:Y:S05]  /*12a0*/  @!P0 BRA `(.L_x_28) ;  /* 0x0000000000108947 */ /* 0x000fea0003800000 */
[----:B------:R-:W-:-:S13]  /*12b0*/  ISETP.NE.AND P0, PT, R15, 0x4, PT ;  /* 0x000000040f00780c */ /* 0x000fda0003f05270 */
[----:B------:R-:W-:Y:S05]  /*12c0*/  @P0 BRA `(.L_x_27) ;  /* 0x00000000000c0947 */ /* 0x000fea0003800000 */
[----:B------:R-:W-:Y:S01]  /*12d0*/  VIADD R8, R8, 0xffffffff ;  /* 0xffffffff08087836 */ /* 0x000fe20000000000 */
[----:B------:R-:W-:Y:S06]  /*12e0*/  BRA `(.L_x_27) ;  /* 0x0000000000047947 */ /* 0x000fec0003800000 */
.L_x_28:
[----:B------:R-:W-:-:S07]  /*12f0*/  VIADD R9, R9, 0xffffffff ;  /* 0xffffffff09097836 */ /* 0x000fce0000000000 */
.L_x_27:
        /* <DEDUP_REMOVED lines=15> */
.L_x_30:
[----:B------:R-:W-:Y:S02]  /*13f0*/  VIADD R9, R9, 0xffffffff ;  /* 0xffffffff09097836 */ /* 0x000fe40000000000 */
[----:B------:R-:W-:Y:S01]  /*1400*/  VIADD R8, R8, 0xffffffff ;  /* 0xffffffff08087836 */ /* 0x000fe20000000000 */
[----:B------:R-:W-:Y:S06]  /*1410*/  BRA `(.L_x_31) ;  /* 0x00000000001c7947 */ /* 0x000fec0003800000 */
.L_x_29:
[----:B------:R-:W-:-:S13]  /*1420*/  ISETP.NE.AND P0, PT, R19, 0x3, PT ;  /* 0x000000031300780c */ /* 0x000fda0003f05270 */
[----:B------:R-:W-:Y:S05]  /*1430*/  @!P0 BRA `(.L_x_32) ;  /* 0x0000000000108947 */ /* 0x000fea0003800000 */
[----:B------:R-:W-:-:S13]  /*1440*/  ISETP.NE.AND P0, PT, R19, 0x4, PT ;  /* 0x000000041300780c */ /* 0x000fda0003f05270 */
[----:B------:R-:W-:Y:S05]  /*1450*/  @P0 BRA `(.L_x_31) ;  /* 0x00000000000c0947 */ /* 0x000fea0003800000 */
[----:B------:R-:W-:Y:S01]  /*1460*/  VIADD R8, R8, 0xffffffff ;  /* 0xffffffff08087836 */ /* 0x000fe20000000000 */
[----:B------:R-:W-:Y:S06]  /*1470*/  BRA `(.L_x_31) ;  /* 0x0000000000047947 */ /* 0x000fec0003800000 */
.L_x_32:
[----:B------:R-:W-:-:S07]  /*1480*/  VIADD R9, R9, 0xffffffff ;  /* 0xffffffff09097836 */ /* 0x000fce0000000000 */
.L_x_31:
        /* <DEDUP_REMOVED lines=15> */
.L_x_34:
[----:B------:R-:W-:Y:S02]  /*1580*/  VIADD R9, R9, 0xffffffff ;  /* 0xffffffff09097836 */ /* 0x000fe40000000000 */
[----:B------:R-:W-:Y:S01]  /*1590*/  VIADD R8, R8, 0xffffffff ;  /* 0xffffffff08087836 */ /* 0x000fe20000000000 */
[----:B------:R-:W-:Y:S06]  /*15a0*/  BRA `(.L_x_35) ;  /* 0x00000000001c7947 */ /* 0x000fec0003800000 */
.L_x_33:
[----:B------:R-:W-:-:S13]  /*15b0*/  ISETP.NE.AND P0, PT, R15, 0x3, PT ;  /* 0x000000030f00780c */ /* 0x000fda0003f05270 */
[----:B------:R-:W-:Y:S05]  /*15c0*/  @!P0 BRA `(.L_x_36) ;  /* 0x0000000000108947 */ /* 0x000fea0003800000 */
[----:B------:R-:W-:-:S13]  /*15d0*/  ISETP.NE.AND P0, PT, R15, 0x4, PT ;  /* 0x000000040f00780c */ /* 0x000fda0003f05270 */
[----:B------:R-:W-:Y:S05]  /*15e0*/  @P0 BRA `(.L_x_35) ;  /* 0x00000000000c0947 */ /* 0x000fea0003800000 */
[----:B------:R-:W-:Y:S01]  /*15f0*/  VIADD R8, R8, 0xffffffff ;  /* 0xffffffff08087836 */ /* 0x000fe20000000000 */
[----:B------:R-:W-:Y:S06]  /*1600*/  BRA `(.L_x_35) ;  /* 0x0000000000047947 */ /* 0x000fec0003800000 */
.L_x_36:
[----:B------:R-:W-:-:S07]  /*1610*/  VIADD R9, R9, 0xffffffff ;  /* 0xffffffff09097836 */ /* 0x000fce0000000000 */
.L_x_35:
[----:B------:R-:W-:Y:S01]  /*1620*/  IMAD.WIDE R16, R9, 0x8, R4 ;  /* 0x0000000809107825 */ /* 0x000fe200078e0204 */
[----:B------:R0:W-:Y:S04]  /*1630*/  STG.E.U8 desc[UR8][R6.64+0x6], R15 ;  /* 0x0000060f06007986 */ /* 0x0001e8000c101108 */
[----:B------:R-:W2:Y:S02]  /*1640*/  LDG.E.64 R10, desc[UR8][R16.64] ;  /* 0x00000008100a7981 */ /* 0x000ea4000c1e1b00 */
[----:B--2---:R-:W-:-:S04]  /*1650*/  IADD3 R10, P0, PT, R8, R10, RZ ;  /* 0x0000000a080a7210 */ /* 0x004fc80007f1e0ff */
[----:B------:R-:W-:-:S06]  /*1660*/  LEA.HI.X.SX32 R11, R8, R11, 0x1, P0 ;  /* 0x0000000b080b7211 */ /* 0x000fcc00000f0eff */
        /* <DEDUP_REMOVED lines=10> */
.L_x_38:
[----:B------:R-:W-:Y:S02]  /*1710*/  VIADD R9, R9, 0xffffffff ;  /* 0xffffffff09097836 */ /* 0x000fe40000000000 */
[----:B------:R-:W-:Y:S01]  /*1720*/  VIADD R8, R8, 0xffffffff ;  /* 0xffffffff08087836 */ /* 0x000fe20000000000 */
[----:B------:R-:W-:Y:S06]  /*1730*/  BRA `(.L_x_39) ;  /* 0x00000000001c7947 */ /* 0x000fec0003800000 */
.L_x_37:
[----:B------:R-:W-:-:S13]  /*1740*/  ISETP.NE.AND P0, PT, R11, 0x3, PT ;  /* 0x000000030b00780c */ /* 0x000fda0003f05270 */
[----:B------:R-:W-:Y:S05]  /*1750*/  @!P0 BRA `(.L_x_40) ;  /* 0x0000000000108947 */ /* 0x000fea0003800000 */
[----:B------:R-:W-:-:S13]  /*1760*/  ISETP.NE.AND P0, PT, R11, 0x4, PT ;  /* 0x000000040b00780c */ /* 0x000fda0003f05270 */
[----:B------:R-:W-:Y:S05]  /*1770*/  @P0 BRA `(.L_x_39) ;  /* 0x00000000000c0947 */ /* 0x000fea0003800000 */
[----:B------:R-:W-:Y:S01]  /*1780*/  VIADD R8, R8, 0xffffffff ;  /* 0xffffffff08087836 */ /* 0x000fe20000000000 */
[----:B------:R-:W-:Y:S06]  /*1790*/  BRA `(.L_x_39) ;  /* 0x0000000000047947 */ /* 0x000fec0003800000 */
.L_x_40:
[----:B------:R-:W-:-:S07]  /*17a0*/  VIADD R9, R9, 0xffffffff ;  /* 0xffffffff09097836 */ /* 0x000fce0000000000 */
.L_x_39:
[----:B------:R1:W-:Y:S01]  /*17b0*/  STG.E.U8 desc[UR8][R6.64+0x7], R11 ;  /* 0x0000070b06007986 */ /* 0x0003e2000c101108 */
[----:B------:R-:W-:-:S04]  /*17c0*/  UIADD3 UR4, UPT, UPT, UR4, 0x8, URZ ;  /* 0x0000000804047890 */ /* 0x000fc8000fffe0ff */
[----:B------:R-:W-:-:S09]  /*17d0*/  UISETP.NE.AND UP0, UPT, UR4, 0x400, UPT ;  /* 0x000004000400788c */ /* 0x000fd2000bf05270 */
[----:B-1----:R-:W-:Y:S05]  /*17e0*/  BRA.U UP0, `(.L_x_41) ;  /* 0xfffffff100cc7547 */ /* 0x002fea000b83ffff */
.L_x_10:
[----:B------:R-:W-:-:S05]  /*17f0*/  VIADD R0, R0, 0x1 ;  /* 0x0000000100007836 */ /* 0x000fca0000000000 */
[----:B------:R-:W-:-:S13]  /*1800*/  ISETP.NE.AND P0, PT, R0, 0x3e8, PT ;  /* 0x000003e80000780c */ /* 0x000fda0003f05270 */
[----:B------:R-:W-:Y:S05]  /*1810*/  @P0 BRA `(.L_x_42) ;  /* 0xffffffe800080947 */ /* 0x000fea000383ffff */
[----:B------:R-:W-:Y:S05]  /*1820*/  EXIT ;  /* 0x000000000000794d */ /* 0x000fea0003800000 */
.L_x_43:
[----:B------:R-:W-:-:S00]  /*1830*/  BRA `(.L_x_43) ;  /* 0xfffffffc00fc7947 */ /* 0x000fc0000383ffff */
[----:B------:R-:W-:-:S00]  /*1840*/  NOP ;  /* 0x0000000000007918 */ /* 0x000fc00000000000 */
        /* <DEDUP_REMOVED lines=11> */
.L_x_44:


//--------------------- .nv.shared.reserved.0     --------------------------
	.section	.nv.shared.reserved.0,"aw",@nobits
	.weak		__nv_reservedSMEM_offset_0_alias
	.size		__nv_reservedSMEM_offset_0_alias, 0, 64
	.other		__nv_reservedSMEM_offset_0_alias,@"STO_CUDA_RESERVED_SHARED STV_DEFAULT"
__nv_reservedSMEM_offset_0_alias:
	.zero		0
	.zero		64


//--------------------- .nv.constant0._Z5GPUfnPPcS0_PPiS0_S1_S0_ --------------------------
	.section	.nv.constant0._Z5GPUfnPPcS0_PPiS0_S1_S0_,"a",@progbits
	.sectionflags	@""
	.align	4
.nv.constant0._Z5GPUfnPPcS0_PPiS0_S1_S0_:
	.zero		944


//--------------------- SYMBOLS --------------------------

	.type		.nv.reservedSmem.offset0,@object
	.size		.nv.reservedSmem.offset0,0x4
